	.headerflags	@"EF_CUDA_TEXMODE_UNIFIED EF_CUDA_64BIT_ADDRESS EF_CUDA_ACCELERATORS EF_CUDA_SM90 EF_CUDA_VIRTUAL_SM(EF_CUDA_SM90)"
	.elftype	@"ET_EXEC"


//--------------------- .nv.info                  --------------------------
	.section	.nv.info,"",@"SHT_CUDA_INFO"
	.align	4


	//----- nvinfo : EIATTR_REGCOUNT
	.align		4
        /*0000*/ 	.byte	0x04, 0x2f
        /*0002*/ 	.short	(.L_3 - .L_2)
	.align		4
.L_2:
        /*0004*/ 	.word	index@(triton_poi_fused__native_batch_norm_legit_no_training_add_native_batch_norm_backward_relu_24)
        /*0008*/ 	.word	0x00000016


	//----- nvinfo : EIATTR_MIN_STACK_SIZE
	.align		4
.L_3:
        /*000c*/ 	.byte	0x04, 0x12
        /*000e*/ 	.short	(.L_5 - .L_4)
	.align		4
.L_4:
        /*0010*/ 	.word	index@(triton_poi_fused__native_batch_norm_legit_no_training_add_native_batch_norm_backward_relu_24)
        /*0014*/ 	.word	0x00000000


	//----- nvinfo : EIATTR_FRAME_SIZE
	.align		4
.L_5:
        /*0018*/ 	.byte	0x04, 0x11
        /*001a*/ 	.short	(.L_7 - .L_6)
	.align		4
.L_6:
        /*001c*/ 	.word	index@(triton_poi_fused__native_batch_norm_legit_no_training_add_native_batch_norm_backward_relu_24)
        /*0020*/ 	.word	0x00000000


	//----- nvinfo : EIATTR_MIN_STACK_SIZE
	.align		4
.L_7:
        /*0024*/ 	.byte	0x04, 0x12
        /*0026*/ 	.short	(.L_9 - .L_8)
	.align		4
.L_8:
        /*0028*/ 	.word	index@(triton_poi_fused__native_batch_norm_legit_no_training_add_native_batch_norm_backward_relu_24)
        /*002c*/ 	.word	0x00000000
.L_9:


//--------------------- .nv.info.triton_poi_fused__native_batch_norm_legit_no_training_add_native_batch_norm_backward_relu_24 --------------------------
	.section	.nv.info.triton_poi_fused__native_batch_norm_legit_no_training_add_native_batch_norm_backward_relu_24,"",@"SHT_CUDA_INFO"
	.sectionflags	@""
	.align	4


	//----- nvinfo : EIATTR_CUDA_API_VERSION
	.align		4
        /*0000*/ 	.byte	0x04, 0x37
        /*0002*/ 	.short	(.L_11 - .L_10)
.L_10:
        /*0004*/ 	.word	0x0000007c


	//----- nvinfo : EIATTR_KPARAM_INFO
	.align		4
.L_11:
        /*0008*/ 	.byte	0x04, 0x17
        /*000a*/ 	.short	(.L_13 - .L_12)
.L_12:
        /*000c*/ 	.word	0x00000000
        /*0010*/ 	.short	0x000a
        /*0012*/ 	.short	0x0050
        /*0014*/ 	.byte	0x00, 0xf0, 0x11, 0x00


	//----- nvinfo : EIATTR_KPARAM_INFO
	.align		4
.L_13:
        /*0018*/ 	.byte	0x04, 0x17
        /*001a*/ 	.short	(.L_15 - .L_14)
.L_14:
        /*001c*/ 	.word	0x00000000
        /*0020*/ 	.short	0x0009
        /*0022*/ 	.short	0x0048
        /*0024*/ 	.byte	0x00, 0xf4, 0x21, 0x00


	//----- nvinfo : EIATTR_KPARAM_INFO
	.align		4
.L_15:
        /*0028*/ 	.byte	0x04, 0x17
        /*002a*/ 	.short	(.L_17 - .L_16)
.L_16:
        /*002c*/ 	.word	0x00000000
        /*0030*/ 	.short	0x0008
        /*0032*/ 	.short	0x0040
        /*0034*/ 	.byte	0x00, 0xf4, 0x21, 0x00


	//----- nvinfo : EIATTR_KPARAM_INFO
	.align		4
.L_17:
        /*0038*/ 	.byte	0x04, 0x17
        /*003a*/ 	.short	(.L_19 - .L_18)
.L_18:
        /*003c*/ 	.word	0x00000000
        /*0040*/ 	.short	0x0007
        /*0042*/ 	.short	0x0038
        /*0044*/ 	.byte	0x00, 0xf4, 0x21, 0x00


	//----- nvinfo : EIATTR_KPARAM_INFO
	.align		4
.L_19:
        /*0048*/ 	.byte	0x04, 0x17
        /*004a*/ 	.short	(.L_21 - .L_20)
.L_20:
        /*004c*/ 	.word	0x00000000
        /*0050*/ 	.short	0x0006
        /*0052*/ 	.short	0x0030
        /*0054*/ 	.byte	0x00, 0xf4, 0x21, 0x00


	//----- nvinfo : EIATTR_KPARAM_INFO
	.align		4
.L_21:
        /*0058*/ 	.byte	0x04, 0x17
        /*005a*/ 	.short	(.L_23 - .L_22)
.L_22:
        /*005c*/ 	.word	0x00000000
        /*0060*/ 	.short	0x0005
        /*0062*/ 	.short	0x0028
        /*0064*/ 	.byte	0x00, 0xf4, 0x21, 0x00


	//----- nvinfo : EIATTR_KPARAM_INFO
	.align		4
.L_23:
        /*0068*/ 	.byte	0x04, 0x17
        /*006a*/ 	.short	(.L_25 - .L_24)
.L_24:
        /*006c*/ 	.word	0x00000000
        /*0070*/ 	.short	0x0004
        /*0072*/ 	.short	0x0020
        /*0074*/ 	.byte	0x00, 0xf4, 0x21, 0x00


	//----- nvinfo : EIATTR_KPARAM_INFO
	.align		4
.L_25:
        /*0078*/ 	.byte	0x04, 0x17
        /*007a*/ 	.short	(.L_27 - .L_26)
.L_26:
        /*007c*/ 	.word	0x00000000
        /*0080*/ 	.short	0x0003
        /*0082*/ 	.short	0x0018
        /*0084*/ 	.byte	0x00, 0xf4, 0x21, 0x00


	//----- nvinfo : EIATTR_KPARAM_INFO
	.align		4
.L_27:
        /*0088*/ 	.byte	0x04, 0x17
        /*008a*/ 	.short	(.L_29 - .L_28)
.L_28:
        /*008c*/ 	.word	0x00000000
        /*0090*/ 	.short	0x0002
        /*0092*/ 	.short	0x0010
        /*0094*/ 	.byte	0x00, 0xf4, 0x21, 0x00


	//----- nvinfo : EIATTR_KPARAM_INFO
	.align		4
.L_29:
        /*0098*/ 	.byte	0x04, 0x17
        /*009a*/ 	.short	(.L_31 - .L_30)
.L_30:
        /*009c*/ 	.word	0x00000000
        /*00a0*/ 	.short	0x0001
        /*00a2*/ 	.short	0x0008
        /*00a4*/ 	.byte	0x00, 0xf4, 0x21, 0x00


	//----- nvinfo : EIATTR_KPARAM_INFO
	.align		4
.L_31:
        /*00a8*/ 	.byte	0x04, 0x17
        /*00aa*/ 	.short	(.L_33 - .L_32)
.L_32:
        /*00ac*/ 	.word	0x00000000
        /*00b0*/ 	.short	0x0000
        /*00b2*/ 	.short	0x0000
        /*00b4*/ 	.byte	0x00, 0xf4, 0x21, 0x00


	//----- nvinfo : EIATTR_SPARSE_MMA_MASK
	.align		4
.L_33:
        /*00b8*/ 	.byte	0x03, 0x50
        /*00ba*/ 	.short	0x0000


	//----- nvinfo : EIATTR_MAXREG_COUNT
	.align		4
        /*00bc*/ 	.byte	0x03, 0x1b
        /*00be*/ 	.short	0x00ff


	//----- nvinfo : EIATTR_EXIT_INSTR_OFFSETS
	.align		4
        /*00c0*/ 	.byte	0x04, 0x1c
        /*00c2*/ 	.short	(.L_35 - .L_34)


	//   ....[0]....
.L_34:
        /*00c4*/ 	.word	0x000004f0


	//----- nvinfo : EIATTR_REQNTID
	.align		4
.L_35:
        /*00c8*/ 	.byte	0x04, 0x10
        /*00ca*/ 	.short	(.L_37 - .L_36)
.L_36:
        /*00cc*/ 	.word	0x00000100
        /*00d0*/ 	.word	0x00000001
        /*00d4*/ 	.word	0x00000001


	//----- nvinfo : EIATTR_CBANK_PARAM_SIZE
	.align		4
.L_37:
        /*00d8*/ 	.byte	0x03, 0x19
        /*00da*/ 	.short	0x0054


	//----- nvinfo : EIATTR_PARAM_CBANK
	.align		4
        /*00dc*/ 	.byte	0x04, 0x0a
        /*00de*/ 	.short	(.L_39 - .L_38)
	.align		4
.L_38:
        /*00e0*/ 	.word	index@(.nv.constant0.triton_poi_fused__native_batch_norm_legit_no_training_add_native_batch_norm_backward_relu_24)
        /*00e4*/ 	.short	0x0210
        /*00e6*/ 	.short	0x0054


	//----- nvinfo : EIATTR_SW_WAR
	.align		4
.L_39:
        /*00e8*/ 	.byte	0x04, 0x36
        /*00ea*/ 	.short	(.L_41 - .L_40)
.L_40:
        /*00ec*/ 	.word	0x00000008
.L_41:


//--------------------- .nv.callgraph             --------------------------
	.section	.nv.callgraph,"",@"SHT_CUDA_CALLGRAPH"
	.align	4
	.sectionentsize	8
	.align		4
        /*0000*/ 	.word	0x00000000
	.align		4
        /*0004*/ 	.word	0xffffffff
	.align		4
        /*0008*/ 	.word	0x00000000
	.align		4
        /*000c*/ 	.word	0xfffffffe
	.align		4
        /*0010*/ 	.word	0x00000000
	.align		4
        /*0014*/ 	.word	0xfffffffd
	.align		4
        /*0018*/ 	.word	0x00000000
	.align		4
        /*001c*/ 	.word	0xfffffffc


//--------------------- .nv.constant4             --------------------------
	.section	.nv.constant4,"a",@progbits
	.align	8
	.align		8
.nv.constant4:
        /*0000*/ 	.dword	_$_str
	.align		8
        /*0008*/ 	.dword	_$_str_$_2


//--------------------- .text.triton_poi_fused__native_batch_norm_legit_no_training_add_native_batch_norm_backward_relu_24 --------------------------
	.section	.text.triton_poi_fused__native_batch_norm_legit_no_training_add_native_batch_norm_backward_relu_24,"ax",@progbits
	.align	128
        .global         triton_poi_fused__native_batch_norm_legit_no_training_add_native_batch_norm_backward_relu_24
        .type           triton_poi_fused__native_batch_norm_legit_no_training_add_native_batch_norm_backward_relu_24,@function
        .size           triton_poi_fused__native_batch_norm_legit_no_training_add_native_batch_norm_backward_relu_24,(.L_x_1 - triton_poi_fused__native_batch_norm_legit_no_training_add_native_batch_norm_backward_relu_24)
        .other          triton_poi_fused__native_batch_norm_legit_no_training_add_native_batch_norm_backward_relu_24,@"STO_CUDA_ENTRY STV_DEFAULT"
triton_poi_fused__native_batch_norm_legit_no_training_add_native_batch_norm_backward_relu_24:
.text.triton_poi_fused__native_batch_norm_legit_no_training_add_native_batch_norm_backward_relu_24:
[----:B------:R-:W-:Y:S01]  /*0000*/  LDC R1, c[0x0][0x28] ;  /* 0x00000a00ff017b82 */ /* 0x000fe20000000800 */
[----:B------:R-:W1:Y:S07]  /*0010*/  S2R R0, SR_TID.X ;  /* 0x0000000000007919 */ /* 0x000e6e0000002100 */
[----:B------:R-:W2:Y:S01]  /*0020*/  LDC.64 R10, c[0x0][0x238] ;  /* 0x00008e00ff0a7b82 */ /* 0x000ea20000000a00 */
[----:B------:R-:W-:Y:S01]  /*0030*/  ULDC.64 UR4, c[0x0][0x208] ;  /* 0x0000820000047ab9 */ /* 0x000fe20000000a00 */
[----:B------:R-:W3:Y:S06]  /*0040*/  S2R R5, SR_CTAID.X ;  /* 0x0000000000057919 */ /* 0x000eec0000002500 */
[----:B------:R-:W4:Y:S08]  /*0050*/  LDC.64 R18, c[0x0][0x220] ;  /* 0x00008800ff127b82 */ /* 0x000f300000000a00 */
[----:B------:R-:W5:Y:S08]  /*0060*/  LDC.64 R6, c[0x0][0x228] ;  /* 0x00008a00ff067b82 */ /* 0x000f700000000a00 */
[----:B------:R-:W5:Y:S01]  /*0070*/  LDC.64 R8, c[0x0][0x230] ;  /* 0x00008c00ff087b82 */ /* 0x000f620000000a00 */
[----:B-1----:R-:W-:-:S07]  /*0080*/  SHF.L.U32 R0, R0, 0x1, RZ ;  /* 0x0000000100007819 */ /* 0x002fce00000006ff */
[----:B------:R-:W1:Y:S01]  /*0090*/  LDC.64 R12, c[0x0][0x240] ;  /* 0x00009000ff0c7b82 */ /* 0x000e620000000a00 */
[----:B---3--:R-:W-:Y:S02]  /*00a0*/  SHF.R.S32.HI R3, RZ, 0x16, R5 ;  /* 0x00000016ff037819 */ /* 0x008fe40000011405 */
[----:B------:R-:W-:Y:S02]  /*00b0*/  LOP3.LUT R0, R0, 0x1fe, RZ, 0xc0, !PT ;  /* 0x000001fe00007812 */ /* 0x000fe400078ec0ff */
[----:B------:R-:W-:-:S03]  /*00c0*/  SGXT R3, R3, 0x1 ;  /* 0x000000010303781a */ /* 0x000fc60000000200 */
[----:B------:R-:W3:Y:S01]  /*00d0*/  LDC.64 R14, c[0x0][0x248] ;  /* 0x00009200ff0e7b82 */ /* 0x000ee20000000a00 */
[----:B------:R-:W-:-:S04]  /*00e0*/  LEA R0, R5, R0, 0x9 ;  /* 0x0000000005007211 */ /* 0x000fc800078e48ff */
[----:B------:R-:W-:-:S03]  /*00f0*/  LEA.HI R3, R3, R0, RZ, 0x7 ;  /* 0x0000000003037211 */ /* 0x000fc600078f38ff */
[----:B------:R-:W1:Y:S01]  /*0100*/  LDC.64 R4, c[0x0][0x218] ;  /* 0x00008600ff047b82 */ /* 0x000e620000000a00 */
[----:B------:R-:W-:-:S04]  /*0110*/  LOP3.LUT R3, R3, 0xffffff80, RZ, 0xc0, !PT ;  /* 0xffffff8003037812 */ /* 0x000fc800078ec0ff */
[----:B------:R-:W-:-:S03]  /*0120*/  IADD3 R17, R0, -R3, RZ ;  /* 0x8000000300117210 */ /* 0x000fc60007ffe0ff */
[----:B------:R-:W3:Y:S02]  /*0130*/  LDC.64 R2, c[0x0][0x210] ;  /* 0x00008400ff027b82 */ /* 0x000ee40000000a00 */
[----:B--2---:R-:W-:-:S06]  /*0140*/  IMAD.WIDE R10, R17, 0x4, R10 ;  /* 0x00000004110a7825 */ /* 0x004fcc00078e020a */
[----:B------:R-:W2:Y:S01]  /*0150*/  LDG.E.EL.64 R10, desc[UR4][R10.64] ;  /* 0x000000040a0a7981 */ /* 0x000ea2000c2e1b00 */
[----:B----4-:R-:W-:-:S04]  /*0160*/  IMAD.WIDE R18, R0, 0x4, R18 ;  /* 0x0000000400127825 */ /* 0x010fc800078e0212 */
[C---:B-----5:R-:W-:Y:S02]  /*0170*/  IMAD.WIDE R6, R0.reuse, 0x4, R6 ;  /* 0x0000000400067825 */ /* 0x060fe400078e0206 */
[----:B------:R-:W4:Y:S02]  /*0180*/  LDG.E.64 R18, desc[UR4][R18.64] ;  /* 0x0000000412127981 */ /* 0x000f24000c1e1b00 */
[C---:B01----:R-:W-:Y:S02]  /*0190*/  IMAD.WIDE R4, R0.reuse, 0x4, R4 ;  /* 0x0000000400047825 */ /* 0x043fe400078e0204 */
[----:B------:R-:W5:Y:S04]  /*01a0*/  LDG.E.64 R6, desc[UR4][R6.64] ;  /* 0x0000000406067981 */ /* 0x000f68000c1e1b00 */
[----:B------:R-:W4:Y:S01]  /*01b0*/  LDG.E.64 R4, desc[UR4][R4.64] ;  /* 0x0000000404047981 */ /* 0x000f22000c1e1b00 */
[----:B---3--:R-:W-:-:S06]  /*01c0*/  IMAD.WIDE R2, R0, 0x4, R2 ;  /* 0x0000000400027825 */ /* 0x008fcc00078e0202 */
[----:B------:R-:W4:Y:S01]  /*01d0*/  LDG.E.64 R2, desc[UR4][R2.64] ;  /* 0x0000000402027981 */ /* 0x000f22000c1e1b00 */
[----:B------:R-:W-:-:S04]  /*01e0*/  IMAD.WIDE R8, R17, 0x4, R8 ;  /* 0x0000000411087825 */ /* 0x000fc800078e0208 */
[C---:B------:R-:W-:Y:S02]  /*01f0*/  IMAD.WIDE R12, R17.reuse, 0x4, R12 ;  /* 0x00000004110c7825 */ /* 0x040fe400078e020c */
[----:B------:R-:W3:Y:S02]  /*0200*/  LDG.E.EL.64 R8, desc[UR4][R8.64] ;  /* 0x0000000408087981 */ /* 0x000ee4000c2e1b00 */
[----:B------:R-:W-:Y:S02]  /*0210*/  IMAD.WIDE R14, R17, 0x4, R14 ;  /* 0x00000004110e7825 */ /* 0x000fe400078e020e */
[----:B------:R-:W3:Y:S04]  /*0220*/  LDG.E.EL.64 R12, desc[UR4][R12.64] ;  /* 0x000000040c0c7981 */ /* 0x000ee8000c2e1b00 */
[----:B------:R-:W3:Y:S01]  /*0230*/  LDG.E.EL.64 R14, desc[UR4][R14.64] ;  /* 0x000000040e0e7981 */ /* 0x000ee2000c2e1b00 */
[----:B--2---:R-:W-:Y:S01]  /*0240*/  FADD R16, R10, 9.9999997473787516356e-06 ;  /* 0x3727c5ac0a107421 */ /* 0x004fe20000000000 */
[----:B------:R-:W-:-:S03]  /*0250*/  FADD R11, R11, 9.9999997473787516356e-06 ;  /* 0x3727c5ac0b0b7421 */ /* 0x000fc60000000000 */
[----:B------:R-:W0:Y:S08]  /*0260*/  MUFU.SQRT R10, R16 ;  /* 0x00000010000a7308 */ /* 0x000e300000002000 */
[----:B------:R-:W1:Y:S01]  /*0270*/  MUFU.SQRT R17, R11 ;  /* 0x0000000b00117308 */ /* 0x000e620000002000 */
[C---:B0-----:R-:W-:Y:S02]  /*0280*/  FSETP.GT.AND P0, PT, R10.reuse, 8.50705917302346158658e+37, PT ;  /* 0x7e8000000a00780b */ /* 0x041fe40003f04000 */
[----:B------:R-:W-:-:S02]  /*0290*/  FSETP.GEU.AND P2, PT, R10, 1.175494350822287508e-38, PT ;  /* 0x008000000a00780b */ /* 0x000fc40003f4e000 */
[C---:B-1----:R-:W-:Y:S02]  /*02a0*/  FSETP.GT.AND P1, PT, R17.reuse, 8.50705917302346158658e+37, PT ;  /* 0x7e8000001100780b */ /* 0x042fe40003f24000 */
[----:B------:R-:W-:-:S07]  /*02b0*/  FSETP.GEU.AND P3, PT, R17, 1.175494350822287508e-38, PT ;  /* 0x008000001100780b */ /* 0x000fce0003f6e000 */
[----:B------:R-:W-:Y:S01]  /*02c0*/  @P0 FMUL R10, R10, 0.25 ;  /* 0x3e8000000a0a0820 */ /* 0x000fe20000400000 */
[----:B----4-:R-:W-:Y:S01]  /*02d0*/  FADD R16, R3, R5 ;  /* 0x0000000503107221 */ /* 0x010fe20000000000 */
[----:B------:R-:W-:Y:S02]  /*02e0*/  FADD R3, R2, R4 ;  /* 0x0000000402037221 */ /* 0x000fe40000000000 */
[----:B------:R-:W-:Y:S01]  /*02f0*/  @!P2 FMUL R10, R10, 16777216 ;  /* 0x4b8000000a0aa820 */ /* 0x000fe20000400000 */
[----:B------:R-:W-:Y:S01]  /*0300*/  @P1 FMUL R17, R17, 0.25 ;  /* 0x3e80000011111820 */ /* 0x000fe20000400000 */
[----:B------:R-:W-:-:S03]  /*0310*/  HFMA2.MMA R4, -RZ, RZ, 1.625, 0 ;  /* 0x3e800000ff047435 */ /* 0x000fc600000001ff */
[----:B------:R-:W-:Y:S01]  /*0320*/  @!P3 FMUL R17, R17, 16777216 ;  /* 0x4b8000001111b820 */ /* 0x000fe20000400000 */
[----:B------:R-:W0:Y:S01]  /*0330*/  MUFU.RCP R10, R10 ;  /* 0x0000000a000a7308 */ /* 0x000e220000001000 */
[----:B------:R-:W-:Y:S01]  /*0340*/  FADD R16, R19, R16 ;  /* 0x0000001013107221 */ /* 0x000fe20000000000 */
[----:B------:R-:W-:Y:S02]  /*0350*/  FADD R5, R18, R3 ;  /* 0x0000000312057221 */ /* 0x000fe40000000000 */
[----:B------:R-:W1:Y:S04]  /*0360*/  LDC.64 R2, c[0x0][0x250] ;  /* 0x00009400ff027b82 */ /* 0x000e680000000a00 */
[----:B------:R-:W2:Y:S01]  /*0370*/  MUFU.RCP R17, R17 ;  /* 0x0000001100117308 */ /* 0x000ea20000001000 */
[C---:B------:R-:W-:Y:S01]  /*0380*/  FSEL R11, R4.reuse, 1, P0 ;  /* 0x3f800000040b7808 */ /* 0x040fe20000000000 */
[----:B-----5:R-:W-:Y:S01]  /*0390*/  FADD R16, R7, R16 ;  /* 0x0000001007107221 */ /* 0x020fe20000000000 */
[----:B------:R-:W-:Y:S01]  /*03a0*/  FSEL R18, R4, 1, P1 ;  /* 0x3f80000004127808 */ /* 0x000fe20000800000 */
[----:B------:R-:W-:-:S02]  /*03b0*/  FADD R7, R6, R5 ;  /* 0x0000000506077221 */ /* 0x000fc40000000000 */
[----:B------:R-:W4:Y:S01]  /*03c0*/  LDC.64 R4, c[0x0][0x258] ;  /* 0x00009600ff047b82 */ /* 0x000f220000000a00 */
[----:B------:R-:W-:Y:S01]  /*03d0*/  @!P2 FMUL R11, R11, 16777216 ;  /* 0x4b8000000b0ba820 */ /* 0x000fe20000400000 */
[----:B------:R-:W-:Y:S01]  /*03e0*/  @!P3 FMUL R18, R18, 16777216 ;  /* 0x4b8000001212b820 */ /* 0x000fe20000400000 */
[----:B---3--:R-:W-:Y:S01]  /*03f0*/  FADD R9, -R9, R16 ;  /* 0x0000001009097221 */ /* 0x008fe20000000100 */
[----:B------:R-:W-:Y:S01]  /*0400*/  FADD R8, -R8, R7 ;  /* 0x0000000708087221 */ /* 0x000fe20000000100 */
[----:B0-----:R-:W-:Y:S01]  /*0410*/  FMUL R11, R10, R11 ;  /* 0x0000000b0a0b7220 */ /* 0x001fe20000400000 */
[----:B--2---:R-:W-:-:S03]  /*0420*/  FMUL R18, R17, R18 ;  /* 0x0000001211127220 */ /* 0x004fc60000400000 */
[----:B------:R-:W-:Y:S01]  /*0430*/  FMUL R11, R8, R11 ;  /* 0x0000000b080b7220 */ /* 0x000fe20000400000 */
[----:B------:R-:W-:-:S03]  /*0440*/  FMUL R18, R9, R18 ;  /* 0x0000001209127220 */ /* 0x000fc60000400000 */
[----:B------:R-:W-:Y:S01]  /*0450*/  FFMA R11, R12, R11, R14 ;  /* 0x0000000b0c0b7223 */ /* 0x000fe2000000000e */
[----:B------:R-:W-:-:S04]  /*0460*/  FFMA R13, R13, R18, R15 ;  /* 0x000000120d0d7223 */ /* 0x000fc8000000000f */
[----:B------:R-:W-:Y:S02]  /*0470*/  FSETP.GEU.AND P0, PT, R11, RZ, PT ;  /* 0x000000ff0b00720b */ /* 0x000fe40003f0e000 */
[----:B------:R-:W-:Y:S01]  /*0480*/  FSETP.GEU.AND P1, PT, R13, RZ, PT ;  /* 0x000000ff0d00720b */ /* 0x000fe20003f2e000 */
[C---:B-1----:R-:W-:Y:S01]  /*0490*/  IMAD.WIDE R2, R0.reuse, 0x4, R2 ;  /* 0x0000000400027825 */ /* 0x042fe200078e0202 */
[----:B------:R-:W-:Y:S02]  /*04a0*/  FSEL R12, R11, RZ, P0 ;  /* 0x000000ff0b0c7208 */ /* 0x000fe40000000000 */
[----:B------:R-:W-:Y:S01]  /*04b0*/  FSEL R13, R13, RZ, P1 ;  /* 0x000000ff0d0d7208 */ /* 0x000fe20000800000 */
[----:B----4-:R-:W-:-:S04]  /*04c0*/  IMAD.WIDE R4, R0, 0x4, R4 ;  /* 0x0000000400047825 */ /* 0x010fc800078e0204 */
[----:B------:R-:W-:Y:S04]  /*04d0*/  STG.E.64 desc[UR4][R2.64], R12 ;  /* 0x0000000c02007986 */ /* 0x000fe8000c101b04 */
[----:B------:R-:W-:Y:S01]  /*04e0*/  STG.E.64 desc[UR4][R4.64], R8 ;  /* 0x0000000804007986 */ /* 0x000fe2000c101b04 */
[----:B------:R-:W-:Y:S05]  /*04f0*/  EXIT ;  /* 0x000000000000794d */ /* 0x000fea0003800000 */
.L_x_0:
[----:B------:R-:W-:-:S00]  /*0500*/  BRA `(.L_x_0) ;  /* 0xfffffffc00fc7947 */ /* 0x000fc0000383ffff */
[----:B------:R-:W-:-:S00]  /*0510*/  NOP ;  /* 0x0000000000007918 */ /* 0x000fc00000000000 */
        /* <DEDUP_REMOVED lines=14> */
.L_x_1:


//--------------------- .nv.global.init           --------------------------
	.section	.nv.global.init,"aw",@progbits
.nv.global.init:
	.type		_$_str,@object
	.size		_$_str,(_$_str_$_2 - _$_str)
_$_str:
        /*0000*/ 	.byte	0x5f, 0x5f, 0x43, 0x55, 0x44, 0x41, 0x5f, 0x46, 0x54, 0x5a, 0x00
	.type		_$_str_$_2,@object
	.size		_$_str_$_2,(.L_1 - _$_str_$_2)
_$_str_$_2:
        /*000b*/ 	.byte	0x5f, 0x5f, 0x43, 0x55, 0x44, 0x41, 0x5f, 0x50, 0x52, 0x45, 0x43, 0x5f, 0x53, 0x51, 0x52, 0x54
        /*001b*/ 	.byte	0x00
.L_1:


//--------------------- .nv.constant0.triton_poi_fused__native_batch_norm_legit_no_training_add_native_batch_norm_backward_relu_24 --------------------------
	.section	.nv.constant0.triton_poi_fused__native_batch_norm_legit_no_training_add_native_batch_norm_backward_relu_24,"a",@progbits
	.sectionflags	@""
	.align	4
.nv.constant0.triton_poi_fused__native_batch_norm_legit_no_training_add_native_batch_norm_backward_relu_24:
	.zero		612
